	.headerflags	@"EF_CUDA_TEXMODE_UNIFIED EF_CUDA_64BIT_ADDRESS EF_CUDA_ACCELERATORS EF_CUDA_SM90 EF_CUDA_VIRTUAL_SM(EF_CUDA_SM90)"
	.elftype	@"ET_EXEC"


//--------------------- .nv.info                  --------------------------
	.section	.nv.info,"",@"SHT_CUDA_INFO"
	.align	4


	//----- nvinfo : EIATTR_REGCOUNT
	.align		4
        /*0000*/ 	.byte	0x04, 0x2f
        /*0002*/ 	.short	(.L_1 - .L_0)
	.align		4
.L_0:
        /*0004*/ 	.word	index@(triton_poi_fused__to_copy_29)
        /*0008*/ 	.word	0x0000000a


	//----- nvinfo : EIATTR_MIN_STACK_SIZE
	.align		4
.L_1:
        /*000c*/ 	.byte	0x04, 0x12
        /*000e*/ 	.short	(.L_3 - .L_2)
	.align		4
.L_2:
        /*0010*/ 	.word	index@(triton_poi_fused__to_copy_29)
        /*0014*/ 	.word	0x00000000


	//----- nvinfo : EIATTR_FRAME_SIZE
	.align		4
.L_3:
        /*0018*/ 	.byte	0x04, 0x11
        /*001a*/ 	.short	(.L_5 - .L_4)
	.align		4
.L_4:
        /*001c*/ 	.word	index@(triton_poi_fused__to_copy_29)
        /*0020*/ 	.word	0x00000000


	//----- nvinfo : EIATTR_MIN_STACK_SIZE
	.align		4
.L_5:
        /*0024*/ 	.byte	0x04, 0x12
        /*0026*/ 	.short	(.L_7 - .L_6)
	.align		4
.L_6:
        /*0028*/ 	.word	index@(triton_poi_fused__to_copy_29)
        /*002c*/ 	.word	0x00000000
.L_7:


//--------------------- .nv.info.triton_poi_fused__to_copy_29 --------------------------
	.section	.nv.info.triton_poi_fused__to_copy_29,"",@"SHT_CUDA_INFO"
	.sectionflags	@""
	.align	4


	//----- nvinfo : EIATTR_CUDA_API_VERSION
	.align		4
        /*0000*/ 	.byte	0x04, 0x37
        /*0002*/ 	.short	(.L_9 - .L_8)
.L_8:
        /*0004*/ 	.word	0x0000007c


	//----- nvinfo : EIATTR_KPARAM_INFO
	.align		4
.L_9:
        /*0008*/ 	.byte	0x04, 0x17
        /*000a*/ 	.short	(.L_11 - .L_10)
.L_10:
        /*000c*/ 	.word	0x00000000
        /*0010*/ 	.short	0x0001
        /*0012*/ 	.short	0x0008
        /*0014*/ 	.byte	0x00, 0xf0, 0x11, 0x00


	//----- nvinfo : EIATTR_KPARAM_INFO
	.align		4
.L_11:
        /*0018*/ 	.byte	0x04, 0x17
        /*001a*/ 	.short	(.L_13 - .L_12)
.L_12:
        /*001c*/ 	.word	0x00000000
        /*0020*/ 	.short	0x0000
        /*0022*/ 	.short	0x0000
        /*0024*/ 	.byte	0x00, 0xf4, 0x21, 0x00


	//----- nvinfo : EIATTR_SPARSE_MMA_MASK
	.align		4
.L_13:
        /*0028*/ 	.byte	0x03, 0x50
        /*002a*/ 	.short	0x0000


	//----- nvinfo : EIATTR_MAXREG_COUNT
	.align		4
        /*002c*/ 	.byte	0x03, 0x1b
        /*002e*/ 	.short	0x00ff


	//----- nvinfo : EIATTR_EXIT_INSTR_OFFSETS
	.align		4
        /*0030*/ 	.byte	0x04, 0x1c
        /*0032*/ 	.short	(.L_15 - .L_14)


	//   ....[0]....
.L_14:
        /*0034*/ 	.word	0x00000140


	//   ....[1]....
        /*0038*/ 	.word	0x00000170


	//----- nvinfo : EIATTR_REQNTID
	.align		4
.L_15:
        /*003c*/ 	.byte	0x04, 0x10
        /*003e*/ 	.short	(.L_17 - .L_16)
.L_16:
        /*0040*/ 	.word	0x00000020
        /*0044*/ 	.word	0x00000001
        /*0048*/ 	.word	0x00000001


	//----- nvinfo : EIATTR_CBANK_PARAM_SIZE
	.align		4
.L_17:
        /*004c*/ 	.byte	0x03, 0x19
        /*004e*/ 	.short	0x000c


	//----- nvinfo : EIATTR_PARAM_CBANK
	.align		4
        /*0050*/ 	.byte	0x04, 0x0a
        /*0052*/ 	.short	(.L_19 - .L_18)
	.align		4
.L_18:
        /*0054*/ 	.word	index@(.nv.constant0.triton_poi_fused__to_copy_29)
        /*0058*/ 	.short	0x0210
        /*005a*/ 	.short	0x000c


	//----- nvinfo : EIATTR_SW_WAR
	.align		4
.L_19:
        /*005c*/ 	.byte	0x04, 0x36
        /*005e*/ 	.short	(.L_21 - .L_20)
.L_20:
        /*0060*/ 	.word	0x00000008
.L_21:


//--------------------- .nv.callgraph             --------------------------
	.section	.nv.callgraph,"",@"SHT_CUDA_CALLGRAPH"
	.align	4
	.sectionentsize	8
	.align		4
        /*0000*/ 	.word	0x00000000
	.align		4
        /*0004*/ 	.word	0xffffffff
	.align		4
        /*0008*/ 	.word	0x00000000
	.align		4
        /*000c*/ 	.word	0xfffffffe
	.align		4
        /*0010*/ 	.word	0x00000000
	.align		4
        /*0014*/ 	.word	0xfffffffd
	.align		4
        /*0018*/ 	.word	0x00000000
	.align		4
        /*001c*/ 	.word	0xfffffffc


//--------------------- .text.triton_poi_fused__to_copy_29 --------------------------
	.section	.text.triton_poi_fused__to_copy_29,"ax",@progbits
	.align	128
        .global         triton_poi_fused__to_copy_29
        .type           triton_poi_fused__to_copy_29,@function
        .size           triton_poi_fused__to_copy_29,(.L_x_1 - triton_poi_fused__to_copy_29)
        .other          triton_poi_fused__to_copy_29,@"STO_CUDA_ENTRY STV_DEFAULT"
triton_poi_fused__to_copy_29:
.text.triton_poi_fused__to_copy_29:
[----:B------:R-:W0:Y:S02]  /*0000*/  LDC R1, c[0x0][0x28] ;  /* 0x00000a00ff017b82 */ /* 0x000e240000000800 */
[----:B------:R-:W1:Y:S01]  /*0010*/  S2R R0, SR_TID.X ;  /* 0x0000000000007919 */ /* 0x000e620000002100 */
[----:B------:R-:W2:Y:S01]  /*0020*/  S2R R5, SR_CTAID.X ;  /* 0x0000000000057919 */ /* 0x000ea20000002500 */
[----:B-1----:R-:W-:-:S05]  /*0030*/  IMAD.SHL.U32 R0, R0, 0x2, RZ ;  /* 0x0000000200007824 */ /* 0x002fca00078e00ff */
[----:B------:R-:W-:-:S05]  /*0040*/  LOP3.LUT R0, R0, 0x3e, RZ, 0xc0, !PT ;  /* 0x0000003e00007812 */ /* 0x000fca00078ec0ff */
[----:B--2---:R-:W-:-:S04]  /*0050*/  IMAD R5, R5, 0x40, R0 ;  /* 0x0000004005057824 */ /* 0x004fc800078e0200 */
[C---:B------:R-:W-:Y:S01]  /*0060*/  VIADD R0, R5.reuse, 0x1 ;  /* 0x0000000105007836 */ /* 0x040fe20000000000 */
[----:B------:R-:W-:Y:S02]  /*0070*/  I2FP.F32.S32 R2, R5 ;  /* 0x0000000500027245 */ /* 0x000fe40000201400 */
[----:B------:R-:W-:Y:S02]  /*0080*/  ISETP.GE.AND P0, PT, R5, 0x40, PT ;  /* 0x000000400500780c */ /* 0x000fe40003f06270 */
[----:B------:R-:W-:Y:S01]  /*0090*/  I2FP.F32.S32 R0, R0 ;  /* 0x0000000000007245 */ /* 0x000fe20000201400 */
[----:B------:R-:W-:Y:S02]  /*00a0*/  FMUL R4, R2, 0.4920634925365447998 ;  /* 0x3efbefbf02047820 */ /* 0x000fe40000400000 */
[----:B------:R-:W1:Y:S02]  /*00b0*/  LDC.64 R2, c[0x0][0x210] ;  /* 0x00008400ff027b82 */ /* 0x000e640000000a00 */
[----:B------:R-:W-:Y:S01]  /*00c0*/  FMUL R0, R0, 0.4920634925365447998 ;  /* 0x3efbefbf00007820 */ /* 0x000fe20000400000 */
[----:B------:R-:W-:-:S04]  /*00d0*/  FMNMX R4, RZ, R4, !PT ;  /* 0x00000004ff047209 */ /* 0x000fc80007800000 */
[----:B------:R-:W-:Y:S02]  /*00e0*/  FMNMX R0, RZ, R0, !PT ;  /* 0x00000000ff007209 */ /* 0x000fe40007800000 */
[----:B------:R-:W2:Y:S08]  /*00f0*/  F2I.TRUNC.NTZ R4, R4 ;  /* 0x0000000400047305 */ /* 0x000eb0000020f100 */
[----:B------:R-:W3:Y:S01]  /*0100*/  F2I.TRUNC.NTZ R6, R0 ;  /* 0x0000000000067305 */ /* 0x000ee2000020f100 */
[----:B-1----:R-:W-:Y:S01]  /*0110*/  IMAD.WIDE R2, R5, 0x8, R2 ;  /* 0x0000000805027825 */ /* 0x002fe200078e0202 */
[----:B--2---:R-:W-:-:S02]  /*0120*/  SHF.R.S32.HI R5, RZ, 0x1f, R4 ;  /* 0x0000001fff057819 */ /* 0x004fc40000011404 */
[----:B---3--:R-:W-:Y:S01]  /*0130*/  SHF.R.S32.HI R7, RZ, 0x1f, R6 ;  /* 0x0000001fff077819 */ /* 0x008fe20000011406 */
[----:B------:R-:W-:Y:S06]  /*0140*/  @P0 EXIT ;  /* 0x000000000000094d */ /* 0x000fec0003800000 */
[----:B------:R-:W-:Y:S02]  /*0150*/  ULDC.64 UR4, c[0x0][0x208] ;  /* 0x0000820000047ab9 */ /* 0x000fe40000000a00 */
[----:B------:R-:W-:Y:S01]  /*0160*/  STG.E.128 desc[UR4][R2.64], R4 ;  /* 0x0000000402007986 */ /* 0x000fe2000c101d04 */
[----:B------:R-:W-:Y:S05]  /*0170*/  EXIT ;  /* 0x000000000000794d */ /* 0x000fea0003800000 */
.L_x_0:
[----:B------:R-:W-:-:S00]  /*0180*/  BRA `(.L_x_0) ;  /* 0xfffffffc00fc7947 */ /* 0x000fc0000383ffff */
[----:B------:R-:W-:-:S00]  /*0190*/  NOP ;  /* 0x0000000000007918 */ /* 0x000fc00000000000 */
        /* <DEDUP_REMOVED lines=14> */
.L_x_1:


//--------------------- .nv.constant0.triton_poi_fused__to_copy_29 --------------------------
	.section	.nv.constant0.triton_poi_fused__to_copy_29,"a",@progbits
	.sectionflags	@""
	.align	4
.nv.constant0.triton_poi_fused__to_copy_29:
	.zero		540
